	.headerflags	@"EF_CUDA_TEXMODE_UNIFIED EF_CUDA_64BIT_ADDRESS EF_CUDA_ACCELERATORS EF_CUDA_SM90 EF_CUDA_VIRTUAL_SM(EF_CUDA_SM90)"
	.elftype	@"ET_EXEC"


//--------------------- .nv.info                  --------------------------
	.section	.nv.info,"",@"SHT_CUDA_INFO"
	.align	4


	//----- nvinfo : EIATTR_REGCOUNT
	.align		4
        /*0000*/ 	.byte	0x04, 0x2f
        /*0002*/ 	.short	(.L_1 - .L_0)
	.align		4
.L_0:
        /*0004*/ 	.word	index@(triton_red_fused__to_copy_add_div_mul_pow_sum_2)
        /*0008*/ 	.word	0x00000020


	//----- nvinfo : EIATTR_MIN_STACK_SIZE
	.align		4
.L_1:
        /*000c*/ 	.byte	0x04, 0x12
        /*000e*/ 	.short	(.L_3 - .L_2)
	.align		4
.L_2:
        /*0010*/ 	.word	index@(triton_red_fused__to_copy_add_div_mul_pow_sum_2)
        /*0014*/ 	.word	0x00000000


	//----- nvinfo : EIATTR_FRAME_SIZE
	.align		4
.L_3:
        /*0018*/ 	.byte	0x04, 0x11
        /*001a*/ 	.short	(.L_5 - .L_4)
	.align		4
.L_4:
        /*001c*/ 	.word	index@(triton_red_fused__to_copy_add_div_mul_pow_sum_2)
        /*0020*/ 	.word	0x00000000


	//----- nvinfo : EIATTR_MIN_STACK_SIZE
	.align		4
.L_5:
        /*0024*/ 	.byte	0x04, 0x12
        /*0026*/ 	.short	(.L_7 - .L_6)
	.align		4
.L_6:
        /*0028*/ 	.word	index@(triton_red_fused__to_copy_add_div_mul_pow_sum_2)
        /*002c*/ 	.word	0x00000000
.L_7:


//--------------------- .nv.info.triton_red_fused__to_copy_add_div_mul_pow_sum_2 --------------------------
	.section	.nv.info.triton_red_fused__to_copy_add_div_mul_pow_sum_2,"",@"SHT_CUDA_INFO"
	.sectionflags	@""
	.align	4


	//----- nvinfo : EIATTR_CUDA_API_VERSION
	.align		4
        /*0000*/ 	.byte	0x04, 0x37
        /*0002*/ 	.short	(.L_9 - .L_8)
.L_8:
        /*0004*/ 	.word	0x0000007c


	//----- nvinfo : EIATTR_KPARAM_INFO
	.align		4
.L_9:
        /*0008*/ 	.byte	0x04, 0x17
        /*000a*/ 	.short	(.L_11 - .L_10)
.L_10:
        /*000c*/ 	.word	0x00000000
        /*0010*/ 	.short	0x0006
        /*0012*/ 	.short	0x0028
        /*0014*/ 	.byte	0x00, 0xf4, 0x21, 0x00


	//----- nvinfo : EIATTR_KPARAM_INFO
	.align		4
.L_11:
        /*0018*/ 	.byte	0x04, 0x17
        /*001a*/ 	.short	(.L_13 - .L_12)
.L_12:
        /*001c*/ 	.word	0x00000000
        /*0020*/ 	.short	0x0005
        /*0022*/ 	.short	0x0024
        /*0024*/ 	.byte	0x00, 0xf0, 0x11, 0x00


	//----- nvinfo : EIATTR_KPARAM_INFO
	.align		4
.L_13:
        /*0028*/ 	.byte	0x04, 0x17
        /*002a*/ 	.short	(.L_15 - .L_14)
.L_14:
        /*002c*/ 	.word	0x00000000
        /*0030*/ 	.short	0x0004
        /*0032*/ 	.short	0x0020
        /*0034*/ 	.byte	0x00, 0xf0, 0x11, 0x00


	//----- nvinfo : EIATTR_KPARAM_INFO
	.align		4
.L_15:
        /*0038*/ 	.byte	0x04, 0x17
        /*003a*/ 	.short	(.L_17 - .L_16)
.L_16:
        /*003c*/ 	.word	0x00000000
        /*0040*/ 	.short	0x0003
        /*0042*/ 	.short	0x0018
        /*0044*/ 	.byte	0x00, 0xf4, 0x21, 0x00


	//----- nvinfo : EIATTR_KPARAM_INFO
	.align		4
.L_17:
        /*0048*/ 	.byte	0x04, 0x17
        /*004a*/ 	.short	(.L_19 - .L_18)
.L_18:
        /*004c*/ 	.word	0x00000000
        /*0050*/ 	.short	0x0002
        /*0052*/ 	.short	0x0010
        /*0054*/ 	.byte	0x00, 0xf4, 0x21, 0x00


	//----- nvinfo : EIATTR_KPARAM_INFO
	.align		4
.L_19:
        /*0058*/ 	.byte	0x04, 0x17
        /*005a*/ 	.short	(.L_21 - .L_20)
.L_20:
        /*005c*/ 	.word	0x00000000
        /*0060*/ 	.short	0x0001
        /*0062*/ 	.short	0x0008
        /*0064*/ 	.byte	0x00, 0xf4, 0x21, 0x00


	//----- nvinfo : EIATTR_KPARAM_INFO
	.align		4
.L_21:
        /*0068*/ 	.byte	0x04, 0x17
        /*006a*/ 	.short	(.L_23 - .L_22)
.L_22:
        /*006c*/ 	.word	0x00000000
        /*0070*/ 	.short	0x0000
        /*0072*/ 	.short	0x0000
        /*0074*/ 	.byte	0x00, 0xf4, 0x21, 0x00


	//----- nvinfo : EIATTR_SPARSE_MMA_MASK
	.align		4
.L_23:
        /*0078*/ 	.byte	0x03, 0x50
        /*007a*/ 	.short	0x0000


	//----- nvinfo : EIATTR_MAXREG_COUNT
	.align		4
        /*007c*/ 	.byte	0x03, 0x1b
        /*007e*/ 	.short	0x00ff


	//----- nvinfo : EIATTR_COOP_GROUP_MASK_REGIDS
	.align		4
        /*0080*/ 	.byte	0x04, 0x29
        /*0082*/ 	.short	(.L_25 - .L_24)


	//   ....[0]....
.L_24:
        /*0084*/ 	.word	0xffffffff


	//   ....[1]....
        /*0088*/ 	.word	0xffffffff


	//----- nvinfo : EIATTR_COOP_GROUP_INSTR_OFFSETS
	.align		4
.L_25:
        /*008c*/ 	.byte	0x04, 0x28
        /*008e*/ 	.short	(.L_27 - .L_26)


	//   ....[0]....
.L_26:
        /*0090*/ 	.word	0x000011b0


	//   ....[1]....
        /*0094*/ 	.word	0x00001220


	//----- nvinfo : EIATTR_EXIT_INSTR_OFFSETS
	.align		4
.L_27:
        /*0098*/ 	.byte	0x04, 0x1c
        /*009a*/ 	.short	(.L_29 - .L_28)


	//   ....[0]....
.L_28:
        /*009c*/ 	.word	0x00001450


	//----- nvinfo : EIATTR_REQNTID
	.align		4
.L_29:
        /*00a0*/ 	.byte	0x04, 0x10
        /*00a2*/ 	.short	(.L_31 - .L_30)
.L_30:
        /*00a4*/ 	.word	0x00000100
        /*00a8*/ 	.word	0x00000001
        /*00ac*/ 	.word	0x00000001


	//----- nvinfo : EIATTR_CRS_STACK_SIZE
	.align		4
.L_31:
        /*00b0*/ 	.byte	0x04, 0x1e
        /*00b2*/ 	.short	(.L_33 - .L_32)
.L_32:
        /*00b4*/ 	.word	0x00000000


	//----- nvinfo : EIATTR_CBANK_PARAM_SIZE
	.align		4
.L_33:
        /*00b8*/ 	.byte	0x03, 0x19
        /*00ba*/ 	.short	0x0030


	//----- nvinfo : EIATTR_PARAM_CBANK
	.align		4
        /*00bc*/ 	.byte	0x04, 0x0a
        /*00be*/ 	.short	(.L_35 - .L_34)
	.align		4
.L_34:
        /*00c0*/ 	.word	index@(.nv.constant0.triton_red_fused__to_copy_add_div_mul_pow_sum_2)
        /*00c4*/ 	.short	0x0210
        /*00c6*/ 	.short	0x0030


	//----- nvinfo : EIATTR_SW_WAR
	.align		4
.L_35:
        /*00c8*/ 	.byte	0x04, 0x36
        /*00ca*/ 	.short	(.L_37 - .L_36)
.L_36:
        /*00cc*/ 	.word	0x00000008
.L_37:


//--------------------- .nv.callgraph             --------------------------
	.section	.nv.callgraph,"",@"SHT_CUDA_CALLGRAPH"
	.align	4
	.sectionentsize	8
	.align		4
        /*0000*/ 	.word	0x00000000
	.align		4
        /*0004*/ 	.word	0xffffffff
	.align		4
        /*0008*/ 	.word	0x00000000
	.align		4
        /*000c*/ 	.word	0xfffffffe
	.align		4
        /*0010*/ 	.word	0x00000000
	.align		4
        /*0014*/ 	.word	0xfffffffd
	.align		4
        /*0018*/ 	.word	0x00000000
	.align		4
        /*001c*/ 	.word	0xfffffffc


//--------------------- .text.triton_red_fused__to_copy_add_div_mul_pow_sum_2 --------------------------
	.section	.text.triton_red_fused__to_copy_add_div_mul_pow_sum_2,"ax",@progbits
	.align	128
        .global         triton_red_fused__to_copy_add_div_mul_pow_sum_2
        .type           triton_red_fused__to_copy_add_div_mul_pow_sum_2,@function
        .size           triton_red_fused__to_copy_add_div_mul_pow_sum_2,(.L_x_4 - triton_red_fused__to_copy_add_div_mul_pow_sum_2)
        .other          triton_red_fused__to_copy_add_div_mul_pow_sum_2,@"STO_CUDA_ENTRY STV_DEFAULT"
triton_red_fused__to_copy_add_div_mul_pow_sum_2:
.text.triton_red_fused__to_copy_add_div_mul_pow_sum_2:
[----:B------:R-:W0:Y:S02]  /*0000*/  LDC R1, c[0x0][0x28] ;  /* 0x00000a00ff017b82 */ /* 0x000e240000000800 */
[----:B------:R-:W1:Y:S01]  /*0010*/  S2R R6, SR_TID.X ;  /* 0x0000000000067919 */ /* 0x000e620000002100 */
[----:B------:R-:W2:Y:S08]  /*0020*/  S2UR UR4, SR_CTAID.X ;  /* 0x00000000000479c3 */ /* 0x000eb00000002500 */
[----:B------:R-:W3:Y:S01]  /*0030*/  LDC.64 R4, c[0x0][0x228] ;  /* 0x00008a00ff047b82 */ /* 0x000ee20000000a00 */
[----:B--2---:R-:W-:Y:S01]  /*0040*/  USHF.L.U32 UR4, UR4, 0x6, URZ ;  /* 0x0000000604047899 */ /* 0x004fe2000800063f */
[----:B-1----:R-:W-:-:S04]  /*0050*/  SHF.R.U32.HI R0, RZ, 0x2, R6 ;  /* 0x00000002ff007819 */ /* 0x002fc80000011606 */
[----:B------:R-:W-:-:S04]  /*0060*/  SGXT.U32 R0, R0, 0x6 ;  /* 0x000000060000781a */ /* 0x000fc80000000000 */
[----:B------:R-:W-:Y:S01]  /*0070*/  LOP3.LUT R3, R0, UR4, RZ, 0xfc, !PT ;  /* 0x0000000400037c12 */ /* 0x000fe2000f8efcff */
[----:B------:R-:W-:Y:S01]  /*0080*/  ULDC UR4, c[0x0][0x230] ;  /* 0x00008c0000047ab9 */ /* 0x000fe20000000800 */
[----:B------:R-:W-:Y:S02]  /*0090*/  HFMA2.MMA R0, -RZ, RZ, 0, 0 ;  /* 0x00000000ff007435 */ /* 0x000fe400000001ff */
[C---:B------:R-:W-:Y:S01]  /*00a0*/  ISETP.GE.AND P1, PT, R3.reuse, UR4, PT ;  /* 0x0000000403007c0c */ /* 0x040fe2000bf26270 */
[----:B---3--:R-:W-:Y:S01]  /*00b0*/  IMAD.WIDE R4, R3, 0x4, R4 ;  /* 0x0000000403047825 */ /* 0x008fe200078e0204 */
[----:B------:R-:W-:-:S11]  /*00c0*/  ULDC.64 UR4, c[0x0][0x208] ;  /* 0x0000820000047ab9 */ /* 0x000fd60000000a00 */
[----:B------:R1:W5:Y:S01]  /*00d0*/  @!P1 LDG.E.EL R0, desc[UR4][R4.64] ;  /* 0x0000000404009981 */ /* 0x000362000c2e1900 */
[----:B------:R-:W-:Y:S02]  /*00e0*/  LOP3.LUT R6, R6, 0x3, RZ, 0xc0, !PT ;  /* 0x0000000306067812 */ /* 0x000fe400078ec0ff */
[----:B------:R-:W-:Y:S02]  /*00f0*/  @P1 MOV R26, RZ ;  /* 0x000000ff001a1202 */ /* 0x000fe40000000f00 */
[----:B------:R-:W-:Y:S02]  /*0100*/  SHF.L.U32 R2, R6, 0x1, RZ ;  /* 0x0000000106027819 */ /* 0x000fe400000006ff */
[----:B------:R-:W-:Y:S01]  /*0110*/  LEA R3, R3, R6, 0xc ;  /* 0x0000000603037211 */ /* 0x000fe200078e60ff */
[----:B------:R-:W-:Y:S06]  /*0120*/  @P1 BRA `(.L_x_0) ;  /* 0x00000010001c1947 */ /* 0x000fec0003800000 */
[----:B------:R-:W2:Y:S01]  /*0130*/  LDC.64 R12, c[0x0][0x210] ;  /* 0x00008400ff0c7b82 */ /* 0x000ea20000000a00 */
[----:B------:R-:W-:Y:S01]  /*0140*/  ULDC.64 UR6, c[0x0][0x218] ;  /* 0x0000860000067ab9 */ /* 0x000fe20000000a00 */
[----:B-1----:R-:W-:Y:S02]  /*0150*/  IADD3 R5, R3, 0x4, RZ ;  /* 0x0000000403057810 */ /* 0x002fe40007ffe0ff */
[----:B------:R-:W-:-:S04]  /*0160*/  IADD3 R10, P0, R2, UR6, RZ ;  /* 0x00000006020a7c10 */ /* 0x000fc8000ff1e0ff */
[----:B------:R-:W1:Y:S01]  /*0170*/  LDC.64 R14, c[0x0][0x220] ;  /* 0x00008800ff0e7b82 */ /* 0x000e620000000a00 */
[----:B------:R-:W-:Y:S02]  /*0180*/  IADD3.X R11, RZ, UR7, RZ, P0, !PT ;  /* 0x00000007ff0b7c10 */ /* 0x000fe400087fe4ff */
[----:B------:R-:W-:-:S03]  /*0190*/  IADD3 R27, R3, 0x8, RZ ;  /* 0x00000008031b7810 */ /* 0x000fc60007ffe0ff */
[----:B------:R-:W3:Y:S01]  /*01a0*/  LDG.E.EL.U16 R22, desc[UR4][R10.64] ;  /* 0x000000040a167981 */ /* 0x000ee2000c2e1500 */
[----:B------:R-:W-:-:S03]  /*01b0*/  IADD3 R17, R3, 0xc, RZ ;  /* 0x0000000c03117810 */ /* 0x000fc60007ffe0ff */
[----:B------:R-:W4:Y:S04]  /*01c0*/  LDG.E.EL.U16 R18, desc[UR4][R10.64+0x8] ;  /* 0x000008040a127981 */ /* 0x000f28000c2e1500 */
[----:B------:R-:W4:Y:S01]  /*01d0*/  LDG.E.EL.U16 R26, desc[UR4][R10.64+0x10] ;  /* 0x000010040a1a7981 */ /* 0x000f22000c2e1500 */
[----:B--2---:R-:W-:-:S04]  /*01e0*/  IMAD.WIDE R6, R3, 0x2, R12 ;  /* 0x0000000203067825 */ /* 0x004fc800078e020c */
[----:B------:R-:W-:Y:S01]  /*01f0*/  IMAD.WIDE R8, R5, 0x2, R12 ;  /* 0x0000000205087825 */ /* 0x000fe200078e020c */
[----:B------:R2:W4:Y:S03]  /*0200*/  LDG.E.EL.U16 R20, desc[UR4][R6.64] ;  /* 0x0000000406147981 */ /* 0x000526000c2e1500 */
[--C-:B-1----:R-:W-:Y:S01]  /*0210*/  IMAD.WIDE R28, R3, 0x2, R14.reuse ;  /* 0x00000002031c7825 */ /* 0x102fe200078e020e */
[----:B------:R1:W4:Y:S03]  /*0220*/  LDG.E.EL.U16 R19, desc[UR4][R8.64] ;  /* 0x0000000408137981 */ /* 0x000326000c2e1500 */
[----:B------:R-:W-:Y:S01]  /*0230*/  IMAD.WIDE R4, R5, 0x2, R14 ;  /* 0x0000000205047825 */ /* 0x000fe200078e020e */
[----:B------:R-:W4:Y:S03]  /*0240*/  LDG.E.EL.U16 R21, desc[UR4][R28.64] ;  /* 0x000000041c157981 */ /* 0x000f26000c2e1500 */
[----:B------:R-:W-:-:S02]  /*0250*/  IMAD.WIDE R24, R27, 0x2, R12 ;  /* 0x000000021b187825 */ /* 0x000fc400078e020c */
[----:B------:R-:W4:Y:S02]  /*0260*/  LDG.E.EL.U16 R5, desc[UR4][R4.64] ;  /* 0x0000000404057981 */ /* 0x000f24000c2e1500 */
[----:B--2---:R-:W-:Y:S02]  /*0270*/  IMAD.WIDE R6, R17, 0x2, R12 ;  /* 0x0000000211067825 */ /* 0x004fe400078e020c */
[----:B------:R-:W2:Y:S02]  /*0280*/  LDG.E.EL.U16 R23, desc[UR4][R24.64] ;  /* 0x0000000418177981 */ /* 0x000ea4000c2e1500 */
[--C-:B-1----:R-:W-:Y:S02]  /*0290*/  IMAD.WIDE R8, R27, 0x2, R14.reuse ;  /* 0x000000021b087825 */ /* 0x102fe400078e020e */
[----:B------:R-:W2:Y:S02]  /*02a0*/  LDG.E.EL.U16 R6, desc[UR4][R6.64] ;  /* 0x0000000406067981 */ /* 0x000ea4000c2e1500 */
[----:B------:R-:W-:-:S02]  /*02b0*/  IMAD.WIDE R16, R17, 0x2, R14 ;  /* 0x0000000211107825 */ /* 0x000fc400078e020e */
[----:B------:R-:W2:Y:S04]  /*02c0*/  LDG.E.EL.U16 R27, desc[UR4][R10.64+0x18] ;  /* 0x000018040a1b7981 */ /* 0x000ea8000c2e1500 */
[----:B------:R1:W2:Y:S04]  /*02d0*/  LDG.E.EL.U16 R8, desc[UR4][R8.64] ;  /* 0x0000000408087981 */ /* 0x0002a8000c2e1500 */
[----:B------:R-:W2:Y:S01]  /*02e0*/  LDG.E.EL.U16 R16, desc[UR4][R16.64] ;  /* 0x0000000410107981 */ /* 0x000ea2000c2e1500 */
[----:B-1----:R-:W-:Y:S01]  /*02f0*/  MOV R9, 0xc ;  /* 0x0000000c00097802 */ /* 0x002fe20000000f00 */
[----:B---3--:R-:W-:-:S02]  /*0300*/  HADD2.F32 R29, -RZ, R22.H0_H0 ;  /* 0x20000016ff1d7230 */ /* 0x008fc40000004100 */
[----:B----4-:R-:W-:Y:S02]  /*0310*/  HADD2.F32 R18, -RZ, R18.H0_H0 ;  /* 0x20000012ff127230 */ /* 0x010fe40000004100 */
[----:B------:R-:W-:Y:S02]  /*0320*/  HADD2.F32 R20, -RZ, R20.H0_H0 ;  /* 0x20000014ff147230 */ /* 0x000fe40000004100 */
[----:B------:R-:W-:-:S03]  /*0330*/  HADD2.F32 R19, -RZ, R19.H0_H0 ;  /* 0x20000013ff137230 */ /* 0x000fc60000004100 */
[----:B------:R-:W-:Y:S01]  /*0340*/  FMUL R29, R20, R29 ;  /* 0x0000001d141d7220 */ /* 0x000fe20000400000 */
[----:B0-----:R-:W-:Y:S02]  /*0350*/  HADD2.F32 R4, -RZ, R21.H0_H0 ;  /* 0x20000015ff047230 */ /* 0x001fe40000004100 */
[----:B------:R-:W-:Y:S01]  /*0360*/  FMUL R18, R19, R18 ;  /* 0x0000001213127220 */ /* 0x000fe20000400000 */
[----:B------:R-:W-:Y:S02]  /*0370*/  HADD2.F32 R26, -RZ, R26.H0_H0 ;  /* 0x2000001aff1a7230 */ /* 0x000fe40000004100 */
[----:B------:R-:W-:Y:S02]  /*0380*/  HADD2.F32 R5, -RZ, R5.H0_H0 ;  /* 0x20000005ff057230 */ /* 0x000fe40000004100 */
[----:B------:R-:W-:Y:S01]  /*0390*/  FFMA R4, R4, R29, RZ ;  /* 0x0000001d04047223 */ /* 0x000fe200000000ff */
[----:B--2---:R-:W-:-:S03]  /*03a0*/  HADD2.F32 R23, -RZ, R23.H0_H0 ;  /* 0x20000017ff177230 */ /* 0x004fc60000004100 */
[----:B------:R-:W-:Y:S01]  /*03b0*/  FFMA R4, R5, R18, R4 ;  /* 0x0000001205047223 */ /* 0x000fe20000000004 */
[----:B------:R-:W-:Y:S02]  /*03c0*/  HADD2.F32 R6, -RZ, R6.H0_H0 ;  /* 0x20000006ff067230 */ /* 0x000fe40000004100 */
[----:B------:R-:W-:Y:S01]  /*03d0*/  FMUL R23, R23, R26 ;  /* 0x0000001a17177220 */ /* 0x000fe20000400000 */
[----:B------:R-:W-:Y:S02]  /*03e0*/  HADD2.F32 R27, -RZ, R27.H0_H0 ;  /* 0x2000001bff1b7230 */ /* 0x000fe40000004100 */
[----:B------:R-:W-:-:S03]  /*03f0*/  HADD2.F32 R5, -RZ, R8.H0_H0 ;  /* 0x20000008ff057230 */ /* 0x000fc60000004100 */
[----:B------:R-:W-:Y:S01]  /*0400*/  FMUL R6, R6, R27 ;  /* 0x0000001b06067220 */ /* 0x000fe20000400000 */
[----:B------:R-:W-:Y:S02]  /*0410*/  HADD2.F32 R7, -RZ, R16.H0_H0 ;  /* 0x20000010ff077230 */ /* 0x000fe40000004100 */
[----:B------:R-:W-:Y:S01]  /*0420*/  FFMA R4, R5, R23, R4 ;  /* 0x0000001705047223 */ /* 0x000fe20000000004 */
[----:B------:R-:W-:-:S03]  /*0430*/  IADD3 R16, P0, R10, 0x20, RZ ;  /* 0x000000200a107810 */ /* 0x000fc60007f1e0ff */
[----:B------:R-:W-:Y:S01]  /*0440*/  FFMA R26, R7, R6, R4 ;  /* 0x00000006071a7223 */ /* 0x000fe20000000004 */
[----:B------:R-:W-:Y:S02]  /*0450*/  MOV R7, RZ ;  /* 0x000000ff00077202 */ /* 0x000fe40000000f00 */
[----:B------:R-:W-:-:S07]  /*0460*/  IADD3.X R17, RZ, R11, RZ, P0, !PT ;  /* 0x0000000bff117210 */ /* 0x000fce00007fe4ff */
.L_x_1:
[----:B------:R-:W-:Y:S01]  /*0470*/  IADD3 R4, R9, 0x4, RZ ;  /* 0x0000000409047810 */ /* 0x000fe20007ffe0ff */
[----:B------:R-:W2:Y:S03]  /*0480*/  LDG.E.EL.U16 R18, desc[UR4][R16.64] ;  /* 0x0000000410127981 */ /* 0x000ea6000c2e1500 */
[----:B------:R-:W-:-:S05]  /*0490*/  LOP3.LUT R23, R3, R4, RZ, 0xfc, !PT ;  /* 0x0000000403177212 */ /* 0x000fca00078efcff */
[----:B------:R-:W-:-:S05]  /*04a0*/  IMAD.WIDE R10, R23, 0x2, R12 ;  /* 0x00000002170a7825 */ /* 0x000fca00078e020c */
[----:B------:R-:W3:Y:S01]  /*04b0*/  LDG.E.EL.U16 R19, desc[UR4][R10.64] ;  /* 0x000000040a137981 */ /* 0x000ee2000c2e1500 */
[----:B------:R-:W-:-:S06]  /*04c0*/  IMAD.WIDE R22, R23, 0x2, R14 ;  /* 0x0000000217167825 */ /* 0x000fcc00078e020e */
[----:B------:R-:W4:Y:S01]  /*04d0*/  LDG.E.EL.U16 R22, desc[UR4][R22.64] ;  /* 0x0000000416167981 */ /* 0x000f22000c2e1500 */
[----:B------:R-:W-:Y:S02]  /*04e0*/  IADD3 R4, R9, 0x8, RZ ;  /* 0x0000000809047810 */ /* 0x000fe40007ffe0ff */
[----:B------:R-:W-:Y:S01]  /*04f0*/  IADD3 R6, R9, 0xc, RZ ;  /* 0x0000000c09067810 */ /* 0x000fe20007ffe0ff */
[----:B------:R-:W4:Y:S01]  /*0500*/  LDG.E.EL.U16 R11, desc[UR4][R16.64+0x10] ;  /* 0x00001004100b7981 */ /* 0x000f22000c2e1500 */
[C---:B------:R-:W-:Y:S02]  /*0510*/  LOP3.LUT R29, R3.reuse, R4, RZ, 0xfc, !PT ;  /* 0x00000004031d7212 */ /* 0x040fe400078efcff */
[----:B------:R-:W-:Y:S01]  /*0520*/  LOP3.LUT R5, R3, R6, RZ, 0xfc, !PT ;  /* 0x0000000603057212 */ /* 0x000fe200078efcff */
[----:B------:R-:W4:Y:S02]  /*0530*/  LDG.E.EL.U16 R4, desc[UR4][R16.64+0x8] ;  /* 0x0000080410047981 */ /* 0x000f24000c2e1500 */
[----:B------:R-:W-:Y:S01]  /*0540*/  IMAD.WIDE R24, R29, 0x2, R12 ;  /* 0x000000021d187825 */ /* 0x000fe200078e020c */
[----:B------:R-:W-:-:S03]  /*0550*/  IADD3 R8, R9, 0x10, RZ ;  /* 0x0000001009087810 */ /* 0x000fc60007ffe0ff */
[----:B------:R-:W-:Y:S02]  /*0560*/  IMAD.WIDE R20, R5, 0x2, R12 ;  /* 0x0000000205147825 */ /* 0x000fe400078e020c */
[----:B------:R-:W4:Y:S02]  /*0570*/  LDG.E.EL.U16 R24, desc[UR4][R24.64] ;  /* 0x0000000418187981 */ /* 0x000f24000c2e1500 */
[--C-:B------:R-:W-:Y:S01]  /*0580*/  IMAD.WIDE R28, R29, 0x2, R14.reuse ;  /* 0x000000021d1c7825 */ /* 0x100fe200078e020e */
[----:B------:R-:W-:Y:S01]  /*0590*/  LOP3.LUT R27, R3, R8, RZ, 0xfc, !PT ;  /* 0x00000008031b7212 */ /* 0x000fe200078efcff */
[----:B------:R0:W4:Y:S04]  /*05a0*/  LDG.E.EL.U16 R6, desc[UR4][R20.64] ;  /* 0x0000000414067981 */ /* 0x000128000c2e1500 */
[----:B------:R1:W4:Y:S01]  /*05b0*/  LDG.E.EL.U16 R25, desc[UR4][R28.64] ;  /* 0x000000041c197981 */ /* 0x000322000c2e1500 */
[----:B0-----:R-:W-:-:S03]  /*05c0*/  IMAD.WIDE R20, R5, 0x2, R14 ;  /* 0x0000000205147825 */ /* 0x001fc600078e020e */
[----:B------:R-:W4:Y:S01]  /*05d0*/  LDG.E.EL.U16 R5, desc[UR4][R16.64+0x18] ;  /* 0x0000180410057981 */ /* 0x000f22000c2e1500 */
[----:B-1----:R-:W-:-:S03]  /*05e0*/  IMAD.WIDE R28, R27, 0x2, R12 ;  /* 0x000000021b1c7825 */ /* 0x002fc600078e020c */
[----:B------:R-:W4:Y:S01]  /*05f0*/  LDG.E.EL.U16 R8, desc[UR4][R20.64] ;  /* 0x0000000414087981 */ /* 0x000f22000c2e1500 */
[----:B------:R-:W-:-:S03]  /*0600*/  IADD3 R23, R9, 0x14, RZ ;  /* 0x0000001409177810 */ /* 0x000fc60007ffe0ff */
[----:B------:R2:W4:Y:S01]  /*0610*/  LDG.E.EL.U16 R10, desc[UR4][R28.64] ;  /* 0x000000041c0a7981 */ /* 0x000522000c2e1500 */
[----:B------:R-:W-:-:S03]  /*0620*/  LOP3.LUT R23, R3, R23, RZ, 0xfc, !PT ;  /* 0x0000001703177212 */ /* 0x000fc600078efcff */
[----:B------:R-:W4:Y:S01]  /*0630*/  LDG.E.EL.U16 R28, desc[UR4][R16.64+0x20] ;  /* 0x00002004101c7981 */ /* 0x000f22000c2e1500 */
[----:B--2---:R-:W-:Y:S02]  /*0640*/  HADD2.F32 R29, -RZ, R18.H0_H0 ;  /* 0x20000012ff1d7230 */ /* 0x004fe40000004100 */
[----:B---3--:R-:W-:Y:S02]  /*0650*/  HADD2.F32 R20, -RZ, R19.H0_H0 ;  /* 0x20000013ff147230 */ /* 0x008fe40000004100 */
[----:B------:R-:W-:-:S04]  /*0660*/  IMAD.WIDE R18, R27, 0x2, R14 ;  /* 0x000000021b127825 */ /* 0x000fc800078e020e */
[----:B------:R-:W-:Y:S01]  /*0670*/  FMUL R27, R20, R29 ;  /* 0x0000001d141b7220 */ /* 0x000fe20000400000 */
[C---:B------:R-:W-:Y:S01]  /*0680*/  IMAD.WIDE R20, R23.reuse, 0x2, R12 ;  /* 0x0000000217147825 */ /* 0x040fe200078e020c */
[----:B------:R-:W2:Y:S03]  /*0690*/  LDG.E.EL.U16 R18, desc[UR4][R18.64] ;  /* 0x0000000412127981 */ /* 0x000ea6000c2e1500 */
[----:B----4-:R-:W-:Y:S02]  /*06a0*/  HADD2.F32 R29, -RZ, R22.H0_H0 ;  /* 0x20000016ff1d7230 */ /* 0x010fe40000004100 */
[----:B------:R0:W3:Y:S01]  /*06b0*/  LDG.E.EL.U16 R20, desc[UR4][R20.64] ;  /* 0x0000000414147981 */ /* 0x0000e2000c2e1500 */
[----:B------:R-:W-:-:S03]  /*06c0*/  IMAD.WIDE R22, R23, 0x2, R14 ;  /* 0x0000000217167825 */ /* 0x000fc600078e020e */
[----:B------:R-:W4:Y:S04]  /*06d0*/  LDG.E.EL.U16 R19, desc[UR4][R16.64+0x28] ;  /* 0x0000280410137981 */ /* 0x000f28000c2e1500 */
[----:B------:R1:W4:Y:S01]  /*06e0*/  LDG.E.EL.U16 R22, desc[UR4][R22.64] ;  /* 0x0000000416167981 */ /* 0x000322000c2e1500 */
[----:B------:R-:W-:Y:S01]  /*06f0*/  FFMA R26, R29, R27, R26 ;  /* 0x0000001b1d1a7223 */ /* 0x000fe2000000001a */
[----:B------:R-:W-:Y:S02]  /*0700*/  HADD2.F32 R27, -RZ, R4.H0_H0 ;  /* 0x20000004ff1b7230 */ /* 0x000fe40000004100 */
[----:B------:R-:W-:Y:S01]  /*0710*/  HADD2.F32 R24, -RZ, R24.H0_H0 ;  /* 0x20000018ff187230 */ /* 0x000fe20000004100 */
[----:B------:R-:W-:-:S04]  /*0720*/  IADD3 R4, R9, 0x18, RZ ;  /* 0x0000001809047810 */ /* 0x000fc80007ffe0ff */
[----:B------:R-:W-:Y:S01]  /*0730*/  FMUL R24, R24, R27 ;  /* 0x0000001b18187220 */ /* 0x000fe20000400000 */
[----:B------:R-:W-:Y:S01]  /*0740*/  LOP3.LUT R27, R3, R4, RZ, 0xfc, !PT ;  /* 0x00000004031b7212 */ /* 0x000fe200078efcff */
[----:B------:R-:W-:Y:S02]  /*0750*/  HADD2.F32 R25, -RZ, R25.H0_H0 ;  /* 0x20000019ff197230 */ /* 0x000fe40000004100 */
[----:B------:R-:W-:Y:S01]  /*0760*/  HADD2.F32 R4, -RZ, R11.H0_H0 ;  /* 0x2000000bff047230 */ /* 0x000fe20000004100 */
[----:B0-----:R-:W-:Y:S01]  /*0770*/  IADD3 R21, R9, 0x1c, RZ ;  /* 0x0000001c09157810 */ /* 0x001fe20007ffe0ff */
[----:B------:R-:W-:Y:S02]  /*0780*/  HADD2.F32 R11, -RZ, R6.H0_H0 ;  /* 0x20000006ff0b7230 */ /* 0x000fe40000004100 */
[----:B------:R-:W-:Y:S01]  /*0790*/  FFMA R26, R25, R24, R26 ;  /* 0x00000018191a7223 */ /* 0x000fe2000000001a */
[----:B------:R-:W-:Y:S01]  /*07a0*/  IMAD.WIDE R24, R27, 0x2, R12 ;  /* 0x000000021b187825 */ /* 0x000fe200078e020c */
[----:B------:R-:W-:-:S03]  /*07b0*/  LOP3.LUT R21, R3, R21, RZ, 0xfc, !PT ;  /* 0x0000001503157212 */ /* 0x000fc600078efcff */
[----:B------:R-:W-:Y:S01]  /*07c0*/  FMUL R11, R11, R4 ;  /* 0x000000040b0b7220 */ /* 0x000fe20000400000 */
[----:B-1----:R-:W-:Y:S01]  /*07d0*/  HADD2.F32 R23, -RZ, R8.H0_H0 ;  /* 0x20000008ff177230 */ /* 0x002fe20000004100 */
[----:B------:R0:W4:Y:S01]  /*07e0*/  LDG.E.EL.U16 R6, desc[UR4][R24.64] ;  /* 0x0000000418067981 */ /* 0x000122000c2e1500 */
[----:B------:R-:W-:Y:S02]  /*07f0*/  HADD2.F32 R8, -RZ, R5.H0_H0 ;  /* 0x20000005ff087230 */ /* 0x000fe40000004100 */
[----:B------:R-:W-:-:S04]  /*0800*/  IMAD.WIDE R4, R27, 0x2, R14 ;  /* 0x000000021b047825 */ /* 0x000fc800078e020e */
[----:B------:R-:W-:Y:S01]  /*0810*/  FFMA R26, R23, R11, R26 ;  /* 0x0000000b171a7223 */ /* 0x000fe2000000001a */
[----:B------:R-:W-:Y:S02]  /*0820*/  HADD2.F32 R27, -RZ, R10.H0_H0 ;  /* 0x2000000aff1b7230 */ /* 0x000fe40000004100 */
[----:B------:R-:W-:Y:S01]  /*0830*/  IMAD.WIDE R10, R21, 0x2, R12 ;  /* 0x00000002150a7825 */ /* 0x000fe200078e020c */
[----:B------:R-:W4:Y:S03]  /*0840*/  LDG.E.EL.U16 R4, desc[UR4][R4.64] ;  /* 0x0000000404047981 */ /* 0x000f26000c2e1500 */
[----:B------:R-:W-:Y:S01]  /*0850*/  FMUL R27, R27, R8 ;  /* 0x000000081b1b7220 */ /* 0x000fe20000400000 */
[----:B0-----:R-:W-:Y:S01]  /*0860*/  IMAD.WIDE R24, R21, 0x2, R14 ;  /* 0x0000000215187825 */ /* 0x001fe200078e020e */
[----:B------:R-:W4:Y:S04]  /*0870*/  LDG.E.EL.U16 R8, desc[UR4][R16.64+0x30] ;  /* 0x0000300410087981 */ /* 0x000f28000c2e1500 */
[----:B------:R0:W4:Y:S01]  /*0880*/  LDG.E.EL.U16 R23, desc[UR4][R10.64] ;  /* 0x000000040a177981 */ /* 0x000122000c2e1500 */
[----:B------:R-:W-:Y:S01]  /*0890*/  IADD3 R29, R9, 0x20, RZ ;  /* 0x00000020091d7810 */ /* 0x000fe20007ffe0ff */
[----:B------:R-:W-:-:S02]  /*08a0*/  HADD2.F32 R28, -RZ, R28.H0_H0 ;  /* 0x2000001cff1c7230 */ /* 0x000fc40000004100 */
[----:B------:R-:W4:Y:S01]  /*08b0*/  LDG.E.EL.U16 R5, desc[UR4][R16.64+0x38] ;  /* 0x0000380410057981 */ /* 0x000f22000c2e1500 */
[----:B0-----:R-:W-:Y:S01]  /*08c0*/  LOP3.LUT R11, R3, R29, RZ, 0xfc, !PT ;  /* 0x0000001d030b7212 */ /* 0x001fe200078efcff */
[----:B--2---:R-:W-:Y:S02]  /*08d0*/  HADD2.F32 R21, -RZ, R18.H0_H0 ;  /* 0x20000012ff157230 */ /* 0x004fe40000004100 */
[----:B------:R0:W2:Y:S01]  /*08e0*/  LDG.E.EL.U16 R18, desc[UR4][R24.64] ;  /* 0x0000000418127981 */ /* 0x0000a2000c2e1500 */
[----:B---3--:R-:W-:Y:S02]  /*08f0*/  HADD2.F32 R29, -RZ, R20.H0_H0 ;  /* 0x20000014ff1d7230 */ /* 0x008fe40000004100 */
[----:B------:R-:W-:Y:S01]  /*0900*/  FFMA R26, R21, R27, R26 ;  /* 0x0000001b151a7223 */ /* 0x000fe2000000001a */
[----:B------:R-:W-:Y:S01]  /*0910*/  IADD3 R27, R9, 0x24, RZ ;  /* 0x00000024091b7810 */ /* 0x000fe20007ffe0ff */
[----:B------:R-:W-:-:S03]  /*0920*/  IMAD.WIDE R20, R11, 0x2, R12 ;  /* 0x000000020b147825 */ /* 0x000fc600078e020c */
[----:B------:R-:W-:Y:S01]  /*0930*/  LOP3.LUT R27, R3, R27, RZ, 0xfc, !PT ;  /* 0x0000001b031b7212 */ /* 0x000fe200078efcff */
[----:B------:R-:W-:Y:S01]  /*0940*/  FMUL R29, R29, R28 ;  /* 0x0000001c1d1d7220 */ /* 0x000fe20000400000 */
[----:B------:R-:W-:Y:S01]  /*0950*/  IMAD.WIDE R10, R11, 0x2, R14 ;  /* 0x000000020b0a7825 */ /* 0x000fe200078e020e */
[----:B------:R1:W3:Y:S03]  /*0960*/  LDG.E.EL.U16 R20, desc[UR4][R20.64] ;  /* 0x0000000414147981 */ /* 0x0002e6000c2e1500 */
[----:B----4-:R-:W-:Y:S02]  /*0970*/  HADD2.F32 R28, -RZ, R22.H0_H0 ;  /* 0x20000016ff1c7230 */ /* 0x010fe40000004100 */
[C---:B0-----:R-:W-:Y:S01]  /*0980*/  IMAD.WIDE R24, R27.reuse, 0x2, R12 ;  /* 0x000000021b187825 */ /* 0x041fe200078e020c */
[----:B------:R-:W4:Y:S03]  /*0990*/  LDG.E.EL.U16 R10, desc[UR4][R10.64] ;  /* 0x000000040a0a7981 */ /* 0x000f26000c2e1500 */
[----:B------:R-:W-:Y:S01]  /*09a0*/  FFMA R29, R28, R29, R26 ;  /* 0x0000001d1c1d7223 */ /* 0x000fe2000000001a */
[----:B------:R-:W-:Y:S01]  /*09b0*/  IMAD.WIDE R26, R27, 0x2, R14 ;  /* 0x000000021b1a7825 */ /* 0x000fe200078e020e */
[----:B------:R-:W4:Y:S04]  /*09c0*/  LDG.E.EL.U16 R22, desc[UR4][R16.64+0x40] ;  /* 0x0000400410167981 */ /* 0x000f28000c2e1500 */
[----:B------:R-:W4:Y:S04]  /*09d0*/  LDG.E.EL.U16 R24, desc[UR4][R24.64] ;  /* 0x0000000418187981 */ /* 0x000f28000c2e1500 */
[----:B------:R0:W4:Y:S01]  /*09e0*/  LDG.E.EL.U16 R26, desc[UR4][R26.64] ;  /* 0x000000041a1a7981 */ /* 0x000122000c2e1500 */
[----:B------:R-:W-:Y:S01]  /*09f0*/  HADD2.F32 R19, -RZ, R19.H0_H0 ;  /* 0x20000013ff137230 */ /* 0x000fe20000004100 */
[----:B------:R-:W-:Y:S01]  /*0a00*/  IADD3 R28, R9, 0x28, RZ ;  /* 0x00000028091c7810 */ /* 0x000fe20007ffe0ff */
[----:B------:R-:W-:Y:S01]  /*0a10*/  HADD2.F32 R6, -RZ, R6.H0_H0 ;  /* 0x20000006ff067230 */ /* 0x000fe20000004100 */
[----:B-1----:R-:W-:Y:S01]  /*0a20*/  IADD3 R21, R9, 0x2c, RZ ;  /* 0x0000002c09157810 */ /* 0x002fe20007ffe0ff */
[----:B------:R-:W4:Y:S03]  /*0a30*/  LDG.E.EL.U16 R25, desc[UR4][R16.64+0x50] ;  /* 0x0000500410197981 */ /* 0x000f26000c2e1500 */
[----:B------:R-:W-:Y:S01]  /*0a40*/  FMUL R6, R6, R19 ;  /* 0x0000001306067220 */ /* 0x000fe20000400000 */
[----:B------:R-:W-:Y:S01]  /*0a50*/  LOP3.LUT R19, R3, R28, RZ, 0xfc, !PT ;  /* 0x0000001c03137212 */ /* 0x000fe200078efcff */
[----:B------:R-:W-:-:S02]  /*0a60*/  HADD2.F32 R4, -RZ, R4.H0_H0 ;  /* 0x20000004ff047230 */ /* 0x000fc40000004100 */
[----:B------:R-:W-:Y:S02]  /*0a70*/  HADD2.F32 R8, -RZ, R8.H0_H0 ;  /* 0x20000008ff087230 */ /* 0x000fe40000004100 */
[----:B------:R-:W-:Y:S02]  /*0a80*/  HADD2.F32 R23, -RZ, R23.H0_H0 ;  /* 0x20000017ff177230 */ /* 0x000fe40000004100 */
[----:B------:R-:W-:Y:S01]  /*0a90*/  FFMA R4, R4, R6, R29 ;  /* 0x0000000604047223 */ /* 0x000fe2000000001d */
[----:B------:R-:W-:-:S04]  /*0aa0*/  IMAD.WIDE R28, R19, 0x2, R12 ;  /* 0x00000002131c7825 */ /* 0x000fc800078e020c */
[----:B------:R-:W-:Y:S01]  /*0ab0*/  FMUL R8, R23, R8 ;  /* 0x0000000817087220 */ /* 0x000fe20000400000 */
[----:B------:R-:W-:Y:S01]  /*0ac0*/  LOP3.LUT R21, R3, R21, RZ, 0xfc, !PT ;  /* 0x0000001503157212 */ /* 0x000fe200078efcff */
[----:B------:R1:W4:Y:S01]  /*0ad0*/  LDG.E.EL.U16 R6, desc[UR4][R28.64] ;  /* 0x000000041c067981 */ /* 0x000322000c2e1500 */
[----:B0-----:R-:W-:Y:S01]  /*0ae0*/  HADD2.F32 R27, -RZ, R5.H0_H0 ;  /* 0x20000005ff1b7230 */ /* 0x001fe20000004100 */
[----:B-1----:R-:W-:-:S04]  /*0af0*/  IADD3 R28, R9, 0x30, RZ ;  /* 0x00000030091c7810 */ /* 0x002fc80007ffe0ff */
[----:B------:R-:W-:Y:S02]  /*0b00*/  LOP3.LUT R23, R3, R28, RZ, 0xfc, !PT ;  /* 0x0000001c03177212 */ /* 0x000fe400078efcff */
[----:B------:R-:W-:Y:S01]  /*0b10*/  IADD3 R28, R9, 0x34, RZ ;  /* 0x00000034091c7810 */ /* 0x000fe20007ffe0ff */
[----:B--2---:R-:W-:-:S05]  /*0b20*/  HADD2.F32 R11, -RZ, R18.H0_H0 ;  /* 0x20000012ff0b7230 */ /* 0x004fca0000004100 */
[----:B------:R-:W-:Y:S02]  /*0b30*/  FFMA R11, R11, R8, R4 ;  /* 0x000000080b0b7223 */ /* 0x000fe40000000004 */
[----:B------:R-:W2:Y:S01]  /*0b40*/  LDG.E.EL.U16 R8, desc[UR4][R16.64+0x48] ;  /* 0x0000480410087981 */ /* 0x000ea2000c2e1500 */
[----:B------:R-:W-:-:S04]  /*0b50*/  IMAD.WIDE R18, R19, 0x2, R14 ;  /* 0x0000000213127825 */ /* 0x000fc800078e020e */
[C---:B------:R-:W-:Y:S02]  /*0b60*/  IMAD.WIDE R4, R21.reuse, 0x2, R12 ;  /* 0x0000000215047825 */ /* 0x040fe400078e020c */
[----:B------:R0:W2:Y:S02]  /*0b70*/  LDG.E.EL.U16 R18, desc[UR4][R18.64] ;  /* 0x0000000412127981 */ /* 0x0000a4000c2e1500 */
[----:B---3--:R-:W-:Y:S02]  /*0b80*/  HADD2.F32 R20, -RZ, R20.H0_H0 ;  /* 0x20000014ff147230 */ /* 0x008fe40000004100 */
[----:B------:R-:W3:Y:S01]  /*0b90*/  LDG.E.EL.U16 R4, desc[UR4][R4.64] ;  /* 0x0000000404047981 */ /* 0x000ee2000c2e1500 */
[----:B----4-:R-:W-:Y:S02]  /*0ba0*/  HADD2.F32 R10, -RZ, R10.H0_H0 ;  /* 0x2000000aff0a7230 */ /* 0x010fe40000004100 */
[----:B------:R-:W-:Y:S01]  /*0bb0*/  FMUL R27, R20, R27 ;  /* 0x0000001b141b7220 */ /* 0x000fe20000400000 */
[----:B------:R-:W-:-:S04]  /*0bc0*/  IMAD.WIDE R20, R21, 0x2, R14 ;  /* 0x0000000215147825 */ /* 0x000fc800078e020e */
[----:B------:R-:W-:Y:S02]  /*0bd0*/  HADD2.F32 R22, -RZ, R22.H0_H0 ;  /* 0x20000016ff167230 */ /* 0x000fe40000004100 */
[----:B------:R-:W-:Y:S02]  /*0be0*/  HADD2.F32 R29, -RZ, R24.H0_H0 ;  /* 0x20000018ff1d7230 */ /* 0x000fe40000004100 */
[----:B0-----:R-:W-:Y:S01]  /*0bf0*/  FFMA R19, R10, R27, R11 ;  /* 0x0000001b0a137223 */ /* 0x001fe2000000000b */
[----:B------:R0:W4:Y:S01]  /*0c00*/  LDG.E.EL.U16 R24, desc[UR4][R20.64] ;  /* 0x0000000414187981 */ /* 0x000122000c2e1500 */
[----:B------:R-:W-:Y:S01]  /*0c10*/  IMAD.WIDE R10, R23, 0x2, R12 ;  /* 0x00000002170a7825 */ /* 0x000fe200078e020c */
[----:B------:R-:W-:-:S03]  /*0c20*/  LOP3.LUT R27, R3, R28, RZ, 0xfc, !PT ;  /* 0x0000001c031b7212 */ /* 0x000fc600078efcff */
[----:B------:R-:W-:Y:S01]  /*0c30*/  FMUL R22, R29, R22 ;  /* 0x000000161d167220 */ /* 0x000fe20000400000 */
[----:B------:R-:W4:Y:S01]  /*0c40*/  LDG.E.EL.U16 R5, desc[UR4][R16.64+0x58] ;  /* 0x0000580410057981 */ /* 0x000f22000c2e1500 */
[----:B------:R-:W-:-:S03]  /*0c50*/  HADD2.F32 R26, -RZ, R26.H0_H0 ;  /* 0x2000001aff1a7230 */ /* 0x000fc60000004100 */
[----:B------:R1:W4:Y:S02]  /*0c60*/  LDG.E.EL.U16 R10, desc[UR4][R10.64] ;  /* 0x000000040a0a7981 */ /* 0x000324000c2e1500 */
[----:B------:R-:W-:Y:S01]  /*0c70*/  FFMA R19, R26, R22, R19 ;  /* 0x000000161a137223 */ /* 0x000fe20000000013 */
[----:B------:R-:W-:Y:S01]  /*0c80*/  IMAD.WIDE R22, R23, 0x2, R14 ;  /* 0x0000000217167825 */ /* 0x000fe200078e020e */
[----:B------:R-:W4:Y:S03]  /*0c90*/  LDG.E.EL.U16 R28, desc[UR4][R16.64+0x60] ;  /* 0x00006004101c7981 */ /* 0x000f26000c2e1500 */
[C---:B0-----:R-:W-:Y:S02]  /*0ca0*/  IMAD.WIDE R20, R27.reuse, 0x2, R12 ;  /* 0x000000021b147825 */ /* 0x041fe400078e020c */
[----:B------:R0:W4:Y:S02]  /*0cb0*/  LDG.E.EL.U16 R22, desc[UR4][R22.64] ;  /* 0x0000000416167981 */ /* 0x000124000c2e1500 */
[----:B------:R-:W-:-:S02]  /*0cc0*/  IMAD.WIDE R26, R27, 0x2, R14 ;  /* 0x000000021b1a7825 */ /* 0x000fc400078e020e */
[----:B------:R4:W4:Y:S04]  /*0cd0*/  LDG.E.EL.U16 R20, desc[UR4][R20.64] ;  /* 0x0000000414147981 */ /* 0x000928000c2e1500 */
[----:B------:R-:W4:Y:S01]  /*0ce0*/  LDG.E.EL.U16 R26, desc[UR4][R26.64] ;  /* 0x000000041a1a7981 */ /* 0x000f22000c2e1500 */
[----:B------:R-:W-:Y:S02]  /*0cf0*/  HADD2.F32 R6, -RZ, R6.H0_H0 ;  /* 0x20000006ff067230 */ /* 0x000fe40000004100 */
[----:B-1----:R-:W-:Y:S01]  /*0d00*/  HADD2.F32 R11, -RZ, R25.H0_H0 ;  /* 0x20000019ff0b7230 */ /* 0x002fe20000004100 */
[----:B0-----:R-:W-:Y:S01]  /*0d10*/  IADD3 R23, R9, 0x3c, RZ ;  /* 0x0000003c09177810 */ /* 0x001fe20007ffe0ff */
[----:B--2---:R-:W-:-:S05]  /*0d20*/  HADD2.F32 R29, -RZ, R8.H0_H0 ;  /* 0x20000008ff1d7230 */ /* 0x004fca0000004100 */
[----:B------:R-:W-:Y:S01]  /*0d30*/  FMUL R6, R6, R29 ;  /* 0x0000001d06067220 */ /* 0x000fe20000400000 */
[----:B------:R-:W-:Y:S01]  /*0d40*/  IADD3 R29, R9, 0x38, RZ ;  /* 0x00000038091d7810 */ /* 0x000fe20007ffe0ff */
[----:B------:R-:W-:-:S03]  /*0d50*/  HADD2.F32 R8, -RZ, R18.H0_H0 ;  /* 0x20000012ff087230 */ /* 0x000fc60000004100 */
[----:B------:R-:W-:Y:S01]  /*0d60*/  LOP3.LUT R25, R3, R29, RZ, 0xfc, !PT ;  /* 0x0000001d03197212 */ /* 0x000fe200078efcff */
[----:B---3--:R-:W-:Y:S02]  /*0d70*/  HADD2.F32 R4, -RZ, R4.H0_H0 ;  /* 0x20000004ff047230 */ /* 0x008fe40000004100 */
[----:B------:R-:W-:Y:S02]  /*0d80*/  FFMA R8, R8, R6, R19 ;  /* 0x0000000608087223 */ /* 0x000fe40000000013 */
[----:B------:R-:W-:-:S04]  /*0d90*/  IMAD.WIDE R18, R25, 0x2, R12 ;  /* 0x0000000219127825 */ /* 0x000fc800078e020c */
[----:B------:R-:W-:Y:S01]  /*0da0*/  FMUL R6, R4, R11 ;  /* 0x0000000b04067220 */ /* 0x000fe20000400000 */
[----:B------:R-:W-:Y:S01]  /*0db0*/  LOP3.LUT R11, R3, R23, RZ, 0xfc, !PT ;  /* 0x00000017030b7212 */ /* 0x000fe200078efcff */
[----:B------:R0:W2:Y:S01]  /*0dc0*/  LDG.E.EL.U16 R4, desc[UR4][R18.64] ;  /* 0x0000000412047981 */ /* 0x0000a2000c2e1500 */
[----:B----4-:R-:W-:Y:S02]  /*0dd0*/  HADD2.F32 R21, -RZ, R24.H0_H0 ;  /* 0x20000018ff157230 */ /* 0x010fe40000004100 */
[----:B------:R-:W-:-:S04]  /*0de0*/  IMAD.WIDE R24, R25, 0x2, R14 ;  /* 0x0000000219187825 */ /* 0x000fc800078e020e */
[----:B0-----:R-:W-:-:S04]  /*0df0*/  IMAD.WIDE R18, R11, 0x2, R12 ;  /* 0x000000020b127825 */ /* 0x001fc800078e020c */
[----:B------:R-:W-:Y:S02]  /*0e00*/  FFMA R8, R21, R6, R8 ;  /* 0x0000000615087223 */ /* 0x000fe40000000008 */
[----:B------:R0:W3:Y:S01]  /*0e10*/  LDG.E.EL.U16 R6, desc[UR4][R24.64] ;  /* 0x0000000418067981 */ /* 0x0000e2000c2e1500 */
[----:B------:R-:W-:Y:S02]  /*0e20*/  HADD2.F32 R23, -RZ, R5.H0_H0 ;  /* 0x20000005ff177230 */ /* 0x000fe40000004100 */
[----:B------:R-:W-:Y:S01]  /*0e30*/  HADD2.F32 R21, -RZ, R10.H0_H0 ;  /* 0x2000000aff157230 */ /* 0x000fe20000004100 */
[----:B------:R-:W4:Y:S04]  /*0e40*/  LDG.E.EL.U16 R5, desc[UR4][R16.64+0x68] ;  /* 0x0000680410057981 */ /* 0x000f28000c2e1500 */
[----:B------:R1:W3:Y:S01]  /*0e50*/  LDG.E.EL.U16 R10, desc[UR4][R18.64] ;  /* 0x00000004120a7981 */ /* 0x0002e2000c2e1500 */
[----:B------:R-:W-:Y:S01]  /*0e60*/  FMUL R29, R21, R23 ;  /* 0x00000017151d7220 */ /* 0x000fe20000400000 */
[----:B0-----:R-:W-:Y:S01]  /*0e70*/  IMAD.WIDE R24, R11, 0x2, R14 ;  /* 0x000000020b187825 */ /* 0x001fe200078e020e */
[----:B-1----:R-:W-:-:S03]  /*0e80*/  IADD3 R18, R9, 0x40, RZ ;  /* 0x0000004009127810 */ /* 0x002fc60007ffe0ff */
[----:B------:R-:W-:Y:S01]  /*0e90*/  HADD2.F32 R27, -RZ, R22.H0_H0 ;  /* 0x20000016ff1b7230 */ /* 0x000fe20000004100 */
[----:B------:R0:W3:Y:S01]  /*0ea0*/  LDG.E.EL.U16 R11, desc[UR4][R24.64] ;  /* 0x00000004180b7981 */ /* 0x0000e2000c2e1500 */
[----:B------:R-:W-:Y:S01]  /*0eb0*/  HADD2.F32 R23, -RZ, R28.H0_H0 ;  /* 0x2000001cff177230 */ /* 0x000fe20000004100 */
[----:B------:R-:W-:Y:S01]  /*0ec0*/  LOP3.LUT R21, R3, R18, RZ, 0xfc, !PT ;  /* 0x0000001203157212 */ /* 0x000fe200078efcff */
[----:B------:R-:W-:Y:S01]  /*0ed0*/  HADD2.F32 R18, -RZ, R20.H0_H0 ;  /* 0x20000014ff127230 */ /* 0x000fe20000004100 */
[----:B------:R-:W-:Y:S01]  /*0ee0*/  IADD3 R28, P0, R9, 0x44, RZ ;  /* 0x00000044091c7810 */ /* 0x000fe20007f1e0ff */
[----:B------:R-:W-:Y:S02]  /*0ef0*/  HADD2.F32 R19, -RZ, R26.H0_H0 ;  /* 0x2000001aff137230 */ /* 0x000fe40000004100 */
[----:B------:R-:W-:Y:S01]  /*0f00*/  FFMA R20, R27, R29, R8 ;  /* 0x0000001d1b147223 */ /* 0x000fe20000000008 */
[----:B------:R-:W3:Y:S01]  /*0f10*/  LDG.E.EL.U16 R22, desc[UR4][R16.64+0x70] ;  /* 0x0000700410167981 */ /* 0x000ee2000c2e1500 */
[----:B------:R-:W-:Y:S01]  /*0f20*/  FMUL R18, R18, R23 ;  /* 0x0000001712127220 */ /* 0x000fe20000400000 */
[----:B------:R-:W-:Y:S01]  /*0f30*/  IMAD.WIDE R8, R21, 0x2, R12 ;  /* 0x0000000215087825 */ /* 0x000fe200078e020c */
[----:B0-----:R-:W-:Y:S01]  /*0f40*/  LOP3.LUT R25, R3, R28, RZ, 0xfc, !PT ;  /* 0x0000001c03197212 */ /* 0x001fe200078efcff */
[----:B------:R-:W3:Y:S02]  /*0f50*/  LDG.E.EL.U16 R23, desc[UR4][R16.64+0x78] ;  /* 0x0000780410177981 */ /* 0x000ee4000c2e1500 */
[----:B------:R-:W-:Y:S01]  /*0f60*/  FFMA R26, R19, R18, R20 ;  /* 0x00000012131a7223 */ /* 0x000fe20000000014 */
[----:B------:R-:W-:Y:S01]  /*0f70*/  IMAD.WIDE R18, R21, 0x2, R14 ;  /* 0x0000000215127825 */ /* 0x000fe200078e020e */
[----:B------:R-:W3:Y:S03]  /*0f80*/  LDG.E.EL.U16 R8, desc[UR4][R8.64] ;  /* 0x0000000408087981 */ /* 0x000ee6000c2e1500 */
[----:B------:R-:W-:-:S02]  /*0f90*/  IMAD.WIDE R20, R25, 0x2, R12 ;  /* 0x0000000219147825 */ /* 0x000fc400078e020c */
[----:B------:R-:W3:Y:S02]  /*0fa0*/  LDG.E.EL.U16 R18, desc[UR4][R18.64] ;  /* 0x0000000412127981 */ /* 0x000ee4000c2e1500 */
[----:B------:R-:W-:Y:S02]  /*0fb0*/  IMAD.WIDE R24, R25, 0x2, R14 ;  /* 0x0000000219187825 */ /* 0x000fe400078e020e */
[----:B------:R-:W3:Y:S04]  /*0fc0*/  LDG.E.EL.U16 R20, desc[UR4][R20.64] ;  /* 0x0000000414147981 */ /* 0x000ee8000c2e1500 */
[----:B------:R0:W3:Y:S04]  /*0fd0*/  LDG.E.EL.U16 R27, desc[UR4][R16.64+0x80] ;  /* 0x00008004101b7981 */ /* 0x0000e8000c2e1500 */
[----:B------:R-:W3:Y:S01]  /*0fe0*/  LDG.E.EL.U16 R24, desc[UR4][R24.64] ;  /* 0x0000000418187981 */ /* 0x000ee2000c2e1500 */
[----:B------:R-:W-:-:S02]  /*0ff0*/  IADD3.X R7, RZ, R7, RZ, P0, !PT ;  /* 0x00000007ff077210 */ /* 0x000fc400007fe4ff */
[----:B------:R-:W-:-:S04]  /*1000*/  ISETP.GE.U32.AND P0, PT, R28, 0xffc, PT ;  /* 0x00000ffc1c00780c */ /* 0x000fc80003f06070 */
[----:B------:R-:W-:Y:S02]  /*1010*/  ISETP.GE.U32.AND.EX P0, PT, R7, RZ, PT, P0 ;  /* 0x000000ff0700720c */ /* 0x000fe40003f06100 */
[----:B0-----:R-:W-:-:S04]  /*1020*/  IADD3 R16, P2, R16, 0x88, RZ ;  /* 0x0000008810107810 */ /* 0x001fc80007f5e0ff */
[----:B------:R-:W-:Y:S01]  /*1030*/  IADD3.X R17, RZ, R17, RZ, P2, !PT ;  /* 0x00000011ff117210 */ /* 0x000fe200017fe4ff */
[----:B--2---:R-:W-:Y:S02]  /*1040*/  HADD2.F32 R4, -RZ, R4.H0_H0 ;  /* 0x20000004ff047230 */ /* 0x004fe40000004100 */
[----:B----4-:R-:W-:Y:S02]  /*1050*/  HADD2.F32 R5, -RZ, R5.H0_H0 ;  /* 0x20000005ff057230 */ /* 0x010fe40000004100 */
[----:B---3--:R-:W-:-:S03]  /*1060*/  HADD2.F32 R10, -RZ, R10.H0_H0 ;  /* 0x2000000aff0a7230 */ /* 0x008fc60000004100 */
[----:B------:R-:W-:Y:S01]  /*1070*/  FMUL R4, R4, R5 ;  /* 0x0000000504047220 */ /* 0x000fe20000400000 */
[----:B------:R-:W-:-:S05]  /*1080*/  HADD2.F32 R5, -RZ, R6.H0_H0 ;  /* 0x20000006ff057230 */ /* 0x000fca0000004100 */
[----:B------:R-:W-:Y:S01]  /*1090*/  FFMA R4, R5, R4, R26 ;  /* 0x0000000405047223 */ /* 0x000fe2000000001a */
[----:B------:R-:W-:Y:S02]  /*10a0*/  HADD2.F32 R11, -RZ, R11.H0_H0 ;  /* 0x2000000bff0b7230 */ /* 0x000fe40000004100 */
[----:B------:R-:W-:Y:S02]  /*10b0*/  HADD2.F32 R9, -RZ, R22.H0_H0 ;  /* 0x20000016ff097230 */ /* 0x000fe40000004100 */
[----:B------:R-:W-:-:S03]  /*10c0*/  HADD2.F32 R23, -RZ, R23.H0_H0 ;  /* 0x20000017ff177230 */ /* 0x000fc60000004100 */
[----:B------:R-:W-:Y:S01]  /*10d0*/  FMUL R9, R10, R9 ;  /* 0x000000090a097220 */ /* 0x000fe20000400000 */
[----:B------:R-:W-:-:S03]  /*10e0*/  HADD2.F32 R8, -RZ, R8.H0_H0 ;  /* 0x20000008ff087230 */ /* 0x000fc60000004100 */
[----:B------:R-:W-:Y:S01]  /*10f0*/  FFMA R4, R11, R9, R4 ;  /* 0x000000090b047223 */ /* 0x000fe20000000004 */
[----:B------:R-:W-:Y:S02]  /*1100*/  HADD2.F32 R5, -RZ, R18.H0_H0 ;  /* 0x20000012ff057230 */ /* 0x000fe40000004100 */
[----:B------:R-:W-:Y:S01]  /*1110*/  FMUL R8, R8, R23 ;  /* 0x0000001708087220 */ /* 0x000fe20000400000 */
[----:B------:R-:W-:Y:S02]  /*1120*/  HADD2.F32 R20, -RZ, R20.H0_H0 ;  /* 0x20000014ff147230 */ /* 0x000fe40000004100 */
[----:B------:R-:W-:Y:S02]  /*1130*/  HADD2.F32 R27, -RZ, R27.H0_H0 ;  /* 0x2000001bff1b7230 */ /* 0x000fe40000004100 */
[----:B------:R-:W-:Y:S01]  /*1140*/  FFMA R5, R5, R8, R4 ;  /* 0x0000000805057223 */ /* 0x000fe20000000004 */
[----:B------:R-:W-:Y:S02]  /*1150*/  HADD2.F32 R24, -RZ, R24.H0_H0 ;  /* 0x20000018ff187230 */ /* 0x000fe40000004100 */
[----:B------:R-:W-:Y:S01]  /*1160*/  FMUL R27, R20, R27 ;  /* 0x0000001b141b7220 */ /* 0x000fe20000400000 */
[----:B------:R-:W-:-:S03]  /*1170*/  MOV R9, R28 ;  /* 0x0000001c00097202 */ /* 0x000fc60000000f00 */
[----:B------:R-:W-:Y:S01]  /*1180*/  FFMA R26, R24, R27, R5 ;  /* 0x0000001b181a7223 */ /* 0x000fe20000000005 */
[----:B------:R-:W-:Y:S06]  /*1190*/  @!P0 BRA `(.L_x_1) ;  /* 0xfffffff000b48947 */ /* 0x000fec000383ffff */
.L_x_0:
[----:B-1----:R-:W-:Y:S05]  /*11a0*/  WARPSYNC.ALL ;  /* 0x0000000000007948 */ /* 0x002fea0003800000 */
[----:B------:R-:W1:Y:S01]  /*11b0*/  SHFL.BFLY PT, R5, R26, 0x2, 0x1f ;  /* 0x0c401f001a057f89 */ /* 0x000e6200000e0000 */
[----:B------:R-:W2:Y:S01]  /*11c0*/  LDC.64 R6, c[0x0][0x210] ;  /* 0x00008400ff067b82 */ /* 0x000ea20000000a00 */
[----:B-----5:R-:W-:Y:S01]  /*11d0*/  FMUL R11, R0, R0 ;  /* 0x00000000000b7220 */ /* 0x020fe20000400000 */
[----:B------:R-:W-:-:S03]  /*11e0*/  MOV R14, 0xfffffffc ;  /* 0xfffffffc000e7802 */ /* 0x000fc60000000f00 */
[----:B------:R-:W-:Y:S01]  /*11f0*/  FMUL R10, R11, R0 ;  /* 0x000000000b0a7220 */ /* 0x000fe20000400000 */
[----:B-1----:R-:W-:Y:S02]  /*1200*/  FADD R8, R5, R26 ;  /* 0x0000001a05087221 */ /* 0x002fe40000000000 */
[----:B------:R-:W2:Y:S03]  /*1210*/  LDC.64 R4, c[0x0][0x220] ;  /* 0x00008800ff047b82 */ /* 0x000ea60000000a00 */
[----:B------:R-:W1:Y:S01]  /*1220*/  SHFL.BFLY PT, R9, R8, 0x1, 0x1f ;  /* 0x0c201f0008097f89 */ /* 0x000e6200000e0000 */
[----:B------:R-:W-:Y:S02]  /*1230*/  ULDC.64 UR6, c[0x0][0x218] ;  /* 0x0000860000067ab9 */ /* 0x000fe40000000a00 */
[----:B------:R-:W-:-:S04]  /*1240*/  IADD3 R2, P0, R2, UR6, RZ ;  /* 0x0000000602027c10 */ /* 0x000fc8000ff1e0ff */
[----:B------:R-:W-:Y:S01]  /*1250*/  IADD3.X R11, RZ, UR7, RZ, P0, !PT ;  /* 0x00000007ff0b7c10 */ /* 0x000fe200087fe4ff */
[----:B-1----:R-:W-:-:S04]  /*1260*/  FADD R9, R8, R9 ;  /* 0x0000000908097221 */ /* 0x002fc80000000000 */
[----:B------:R-:W-:-:S04]  /*1270*/  FMUL R9, R9, 0.5 ;  /* 0x3f00000009097820 */ /* 0x000fc80000400000 */
[----:B------:R-:W-:Y:S01]  /*1280*/  FMUL R9, R9, R10 ;  /* 0x0000000a09097220 */ /* 0x000fe20000400000 */
[----:B------:R-:W-:-:S03]  /*1290*/  MOV R10, 0xffffffff ;  /* 0xffffffff000a7802 */ /* 0x000fc60000000f00 */
[----:B--2---:R-:W-:-:S07]  /*12a0*/  FMUL R12, R9, 0.000244140625 ;  /* 0x39800000090c7820 */ /* 0x004fce0000400000 */
.L_x_2:
[----:B------:R-:W-:Y:S02]  /*12b0*/  IADD3 R14, P0, R14, 0x4, RZ ;  /* 0x000000040e0e7810 */ /* 0x000fe40007f1e0ff */
[----:B------:R-:W-:Y:S02]  /*12c0*/  PRMT R18, RZ, 0x7610, R18 ;  /* 0x00007610ff127816 */ /* 0x000fe40000000012 */
[----:B-1----:R-:W-:Y:S02]  /*12d0*/  LOP3.LUT R9, R3, R14, RZ, 0xfc, !PT ;  /* 0x0000000e03097212 */ /* 0x002fe400078efcff */
[----:B------:R-:W-:-:S03]  /*12e0*/  PRMT R13, RZ, 0x7610, R13 ;  /* 0x00007610ff0d7816 */ /* 0x000fc6000000000d */
[----:B------:R-:W-:-:S04]  /*12f0*/  IMAD.WIDE R16, R9, 0x2, R4 ;  /* 0x0000000209107825 */ /* 0x000fc800078e0204 */
[----:B------:R-:W-:Y:S01]  /*1300*/  IMAD.WIDE R8, R9, 0x2, R6 ;  /* 0x0000000209087825 */ /* 0x000fe200078e0206 */
[----:B------:R1:W2:Y:S04]  /*1310*/  @!P1 LDG.E.EF.U16 R18, desc[UR4][R16.64] ;  /* 0x0000000410129981 */ /* 0x0002a8000c0e1500 */
[----:B------:R-:W3:Y:S01]  /*1320*/  @!P1 LDG.E.EF.U16 R13, desc[UR4][R8.64] ;  /* 0x00000004080d9981 */ /* 0x000ee2000c0e1500 */
[----:B-1----:R-:W-:Y:S02]  /*1330*/  MOV R16, R2 ;  /* 0x0000000200107202 */ /* 0x002fe40000000f00 */
[----:B------:R-:W-:-:S05]  /*1340*/  MOV R17, R11 ;  /* 0x0000000b00117202 */ /* 0x000fca0000000f00 */
[----:B------:R-:W4:Y:S01]  /*1350*/  LDG.E.EL.U16 R15, desc[UR4][R16.64] ;  /* 0x00000004100f7981 */ /* 0x000f22000c2e1500 */
[----:B------:R-:W-:Y:S02]  /*1360*/  IADD3.X R10, RZ, R10, RZ, P0, !PT ;  /* 0x0000000aff0a7210 */ /* 0x000fe400007fe4ff */
[----:B------:R-:W-:-:S04]  /*1370*/  ISETP.GE.U32.AND P0, PT, R14, 0xffc, PT ;  /* 0x00000ffc0e00780c */ /* 0x000fc80003f06070 */
[----:B------:R-:W-:Y:S02]  /*1380*/  ISETP.GE.U32.AND.EX P0, PT, R10, RZ, PT, P0 ;  /* 0x000000ff0a00720c */ /* 0x000fe40003f06100 */
[----:B------:R-:W-:-:S04]  /*1390*/  IADD3 R2, P2, R2, 0x8, RZ ;  /* 0x0000000802027810 */ /* 0x000fc80007f5e0ff */
[----:B------:R-:W-:Y:S01]  /*13a0*/  IADD3.X R11, RZ, R11, RZ, P2, !PT ;  /* 0x0000000bff0b7210 */ /* 0x000fe200017fe4ff */
[----:B--2---:R-:W-:Y:S02]  /*13b0*/  HADD2.F32 R18, -RZ, R18.H0_H0 ;  /* 0x20000012ff127230 */ /* 0x004fe40000004100 */
[----:B---3--:R-:W-:Y:S02]  /*13c0*/  HADD2.F32 R13, -RZ, R13.H0_H0 ;  /* 0x2000000dff0d7230 */ /* 0x008fe40000004100 */
[----:B----4-:R-:W-:Y:S02]  /*13d0*/  HADD2.F32 R20, -RZ, R15.H0_H0 ;  /* 0x2000000fff147230 */ /* 0x010fe40000004100 */
[----:B------:R-:W-:-:S03]  /*13e0*/  FADD R15, R18, R18 ;  /* 0x00000012120f7221 */ /* 0x000fc60000000000 */
[----:B------:R-:W-:Y:S01]  /*13f0*/  FMUL R13, R20, R13 ;  /* 0x0000000d140d7220 */ /* 0x000fe20000400000 */
[----:B------:R-:W-:-:S04]  /*1400*/  FMUL R18, R12, R15 ;  /* 0x0000000f0c127220 */ /* 0x000fc80000400000 */
[----:B------:R-:W-:-:S05]  /*1410*/  FFMA R13, R13, R0, -R18 ;  /* 0x000000000d0d7223 */ /* 0x000fca0000000812 */
[----:B------:R-:W-:-:S05]  /*1420*/  F2FP.F16.F32.PACK_AB R13, RZ, R13 ;  /* 0x0000000dff0d723e */ /* 0x000fca00000000ff */
[----:B------:R1:W-:Y:S01]  /*1430*/  @!P1 STG.E.U16 desc[UR4][R8.64], R13 ;  /* 0x0000000d08009986 */ /* 0x0003e2000c101504 */
[----:B------:R-:W-:Y:S05]  /*1440*/  @!P0 BRA `(.L_x_2) ;  /* 0xfffffffc00988947 */ /* 0x000fea000383ffff */
[----:B------:R-:W-:Y:S05]  /*1450*/  EXIT ;  /* 0x000000000000794d */ /* 0x000fea0003800000 */
.L_x_3:
[----:B------:R-:W-:-:S00]  /*1460*/  BRA `(.L_x_3) ;  /* 0xfffffffc00fc7947 */ /* 0x000fc0000383ffff */
[----:B------:R-:W-:-:S00]  /*1470*/  NOP ;  /* 0x0000000000007918 */ /* 0x000fc00000000000 */
        /* <DEDUP_REMOVED lines=8> */
.L_x_4:


//--------------------- .nv.constant0.triton_red_fused__to_copy_add_div_mul_pow_sum_2 --------------------------
	.section	.nv.constant0.triton_red_fused__to_copy_add_div_mul_pow_sum_2,"a",@progbits
	.sectionflags	@""
	.align	4
.nv.constant0.triton_red_fused__to_copy_add_div_mul_pow_sum_2:
	.zero		576
